//
// Generated by NVIDIA NVVM Compiler
//
// Compiler Build ID: CL-36424714
// Cuda compilation tools, release 13.0, V13.0.88
// Based on NVVM 20.0.0
//

.version 9.0
.target sm_100
.address_size 64

	// .globl	_Z12vecAddkernelPfS_S_i

.visible .entry _Z12vecAddkernelPfS_S_i(
	.param .u64 .ptr .align 1 _Z12vecAddkernelPfS_S_i_param_0,
	.param .u64 .ptr .align 1 _Z12vecAddkernelPfS_S_i_param_1,
	.param .u64 .ptr .align 1 _Z12vecAddkernelPfS_S_i_param_2,
	.param .u32 _Z12vecAddkernelPfS_S_i_param_3
)
{
	.reg .pred 	%p<2>;
	.reg .b32 	%r<6>;
	.reg .b32 	%f<4>;
	.reg .b64 	%rd<11>;

	ld.param.u64 	%rd1, [_Z12vecAddkernelPfS_S_i_param_0];
	ld.param.u64 	%rd2, [_Z12vecAddkernelPfS_S_i_param_1];
	ld.param.u64 	%rd3, [_Z12vecAddkernelPfS_S_i_param_2];
	ld.param.u32 	%r2, [_Z12vecAddkernelPfS_S_i_param_3];
	mov.u32 	%r3, %ctaid.x;
	mov.u32 	%r4, %ntid.x;
	mov.u32 	%r5, %tid.x;
	mad.lo.s32 	%r1, %r3, %r4, %r5;
	setp.ge.s32 	%p1, %r1, %r2;
	@%p1 bra 	$L__BB0_2;
	cvta.to.global.u64 	%rd4, %rd1;
	cvta.to.global.u64 	%rd5, %rd2;
	cvta.to.global.u64 	%rd6, %rd3;
	mul.wide.s32 	%rd7, %r1, 4;
	add.s64 	%rd8, %rd4, %rd7;
	ld.global.f32 	%f1, [%rd8];
	add.s64 	%rd9, %rd5, %rd7;
	ld.global.f32 	%f2, [%rd9];
	mul.f32 	%f3, %f1, %f2;
	add.s64 	%rd10, %rd6, %rd7;
	st.global.f32 	[%rd10], %f3;
$L__BB0_2:
	ret;

}


// ===== COMPILED SASS (sm_100) =====

	.target	sm_100

	.elftype	@"ET_EXEC"


//--------------------- .note.nv.tkinfo           --------------------------
	.section	.note.nv.tkinfo,"",@"SHT_NOTE"
	.sectionflags	@"SHF_NOTE_NV_TKINFO"
	.tkinfo
        /*0018*/ 	.word	0x00000002
        /*0030*/ 	.string	""
        /*0030*/ 	.string	"ptxas"
        /*0030*/ 	.string	"Cuda compilation tools, release 13.0, V13.0.88"
        /*0030*/ 	.string	"Build cuda_13.0.r13.0/compiler.36424714_0"
        /*0030*/ 	.string	"-arch sm_100 -m 64 "



//--------------------- .note.nv.cuinfo           --------------------------
	.section	.note.nv.cuinfo,"",@"SHT_NOTE"
	.sectionflags	@"SHF_NOTE_NV_CUINFO"
        /*0018*/ 	.short	0x0002
        /*001a*/ 	.short	0x0064
        /*001c*/ 	.short	0x0082
	.zero		2


//--------------------- .nv.info                  --------------------------
	.section	.nv.info,"",@"SHT_CUDA_INFO"
	.align	4


	//----- nvinfo : EIATTR_REGCOUNT
	.align		4
        /*0000*/ 	.byte	0x04, 0x2f
        /*0002*/ 	.short	(.L_1 - .L_0)
	.align		4
.L_0:
        /*0004*/ 	.word	index@(_Z12vecAddkernelPfS_S_i)
        /*0008*/ 	.word	0x0000000c


	//----- nvinfo : EIATTR_FRAME_SIZE
	.align		4
.L_1:
        /*000c*/ 	.byte	0x04, 0x11
        /*000e*/ 	.short	(.L_3 - .L_2)
	.align		4
.L_2:
        /*0010*/ 	.word	index@(_Z12vecAddkernelPfS_S_i)
        /*0014*/ 	.word	0x00000000


	//----- nvinfo : EIATTR_MIN_STACK_SIZE
	.align		4
.L_3:
        /*0018*/ 	.byte	0x04, 0x12
        /*001a*/ 	.short	(.L_5 - .L_4)
	.align		4
.L_4:
        /*001c*/ 	.word	index@(_Z12vecAddkernelPfS_S_i)
        /*0020*/ 	.word	0x00000000
.L_5:


//--------------------- .nv.compat                --------------------------
	.section	.nv.compat,"",@"SHT_CUDA_COMPAT_INFO"
	.align	4
        /*0000*/ 	.byte	0x02, 0x09, 0x00, 0x00, 0x02, 0x02, 0x01, 0x00, 0x02, 0x05, 0x05, 0x00, 0x03, 0x07, 0x01, 0x01
        /*0010*/ 	.byte	0x02, 0x03, 0x00, 0x00, 0x02, 0x06, 0x01, 0x00, 0x04, 0x0b, 0x08, 0x00, 0x09, 0x00, 0x00, 0x00
        /*0020*/ 	.byte	0x00, 0x00, 0x00, 0x00


//--------------------- .nv.info._Z12vecAddkernelPfS_S_i --------------------------
	.section	.nv.info._Z12vecAddkernelPfS_S_i,"",@"SHT_CUDA_INFO"
	.sectionflags	@""
	.align	4


	//----- nvinfo : EIATTR_CUDA_API_VERSION
	.align		4
        /*0000*/ 	.byte	0x04, 0x37
        /*0002*/ 	.short	(.L_7 - .L_6)
.L_6:
        /*0004*/ 	.word	0x00000082


	//----- nvinfo : EIATTR_KPARAM_INFO
	.align		4
.L_7:
        /*0008*/ 	.byte	0x04, 0x17
        /*000a*/ 	.short	(.L_9 - .L_8)
.L_8:
        /*000c*/ 	.word	0x00000000
        /*0010*/ 	.short	0x0003
        /*0012*/ 	.short	0x0018
        /*0014*/ 	.byte	0x00, 0xf0, 0x11, 0x00


	//----- nvinfo : EIATTR_KPARAM_INFO
	.align		4
.L_9:
        /*0018*/ 	.byte	0x04, 0x17
        /*001a*/ 	.short	(.L_11 - .L_10)
.L_10:
        /*001c*/ 	.word	0x00000000
        /*0020*/ 	.short	0x0002
        /*0022*/ 	.short	0x0010
        /*0024*/ 	.byte	0x00, 0xf5, 0x21, 0x00


	//----- nvinfo : EIATTR_KPARAM_INFO
	.align		4
.L_11:
        /*0028*/ 	.byte	0x04, 0x17
        /*002a*/ 	.short	(.L_13 - .L_12)
.L_12:
        /*002c*/ 	.word	0x00000000
        /*0030*/ 	.short	0x0001
        /*0032*/ 	.short	0x0008
        /*0034*/ 	.byte	0x00, 0xf5, 0x21, 0x00


	//----- nvinfo : EIATTR_KPARAM_INFO
	.align		4
.L_13:
        /*0038*/ 	.byte	0x04, 0x17
        /*003a*/ 	.short	(.L_15 - .L_14)
.L_14:
        /*003c*/ 	.word	0x00000000
        /*0040*/ 	.short	0x0000
        /*0042*/ 	.short	0x0000
        /*0044*/ 	.byte	0x00, 0xf5, 0x21, 0x00


	//----- nvinfo : EIATTR_SPARSE_MMA_MASK
	.align		4
.L_15:
        /*0048*/ 	.byte	0x03, 0x50
        /*004a*/ 	.short	0x0000


	//----- nvinfo : EIATTR_MAXREG_COUNT
	.align		4
        /*004c*/ 	.byte	0x03, 0x1b
        /*004e*/ 	.short	0x00ff


	//----- nvinfo : EIATTR_MERCURY_ISA_VERSION
	.align		4
        /*0050*/ 	.byte	0x03, 0x5f
        /*0052*/ 	.short	0x0101


	//----- nvinfo : EIATTR_VRC_CTA_INIT_COUNT
	.align		4
        /*0054*/ 	.byte	0x02, 0x4a
	.zero		1
	.zero		1


	//----- nvinfo : EIATTR_EXIT_INSTR_OFFSETS
	.align		4
        /*0058*/ 	.byte	0x04, 0x1c
        /*005a*/ 	.short	(.L_17 - .L_16)


	//   ....[0]....
.L_16:
        /*005c*/ 	.word	0x00000070


	//   ....[1]....
        /*0060*/ 	.word	0x00000130


	//----- nvinfo : EIATTR_CBANK_PARAM_SIZE
	.align		4
.L_17:
        /*0064*/ 	.byte	0x03, 0x19
        /*0066*/ 	.short	0x001c


	//----- nvinfo : EIATTR_PARAM_CBANK
	.align		4
        /*0068*/ 	.byte	0x04, 0x0a
        /*006a*/ 	.short	(.L_19 - .L_18)
	.align		4
.L_18:
        /*006c*/ 	.word	index@(.nv.constant0._Z12vecAddkernelPfS_S_i)
        /*0070*/ 	.short	0x0380
        /*0072*/ 	.short	0x001c


	//----- nvinfo : EIATTR_SW_WAR
	.align		4
.L_19:
        /*0074*/ 	.byte	0x04, 0x36
        /*0076*/ 	.short	(.L_21 - .L_20)
.L_20:
        /*0078*/ 	.word	0x00000008
.L_21:


//--------------------- .nv.callgraph             --------------------------
	.section	.nv.callgraph,"",@"SHT_CUDA_CALLGRAPH"
	.align	4
	.sectionentsize	8
	.align		4
        /*0000*/ 	.word	0x00000000
	.align		4
        /*0004*/ 	.word	0xffffffff
	.align		4
        /*0008*/ 	.word	0x00000000
	.align		4
        /*000c*/ 	.word	0xfffffffe
	.align		4
        /*0010*/ 	.word	0x00000000
	.align		4
        /*0014*/ 	.word	0xfffffffd
	.align		4
        /*0018*/ 	.word	0x00000000
	.align		4
        /*001c*/ 	.word	0xfffffffc


//--------------------- .text._Z12vecAddkernelPfS_S_i --------------------------
	.section	.text._Z12vecAddkernelPfS_S_i,"ax",@progbits
	.align	128
        .global         _Z12vecAddkernelPfS_S_i
        .type           _Z12vecAddkernelPfS_S_i,@function
        .size           _Z12vecAddkernelPfS_S_i,(.L_x_1 - _Z12vecAddkernelPfS_S_i)
        .other          _Z12vecAddkernelPfS_S_i,@"STO_CUDA_ENTRY STV_DEFAULT"
_Z12vecAddkernelPfS_S_i:
.text._Z12vecAddkernelPfS_S_i:
[----:B------:R-:W-:Y:S01]  /*0000*/  LDC R1, c[0x0][0x37c] ;  /* 0x0000df00ff017b82 */ /* 0x000fe20000000800 */
[----:B------:R-:W0:Y:S07]  /*0010*/  S2R R0, SR_TID.X ;  /* 0x0000000000007919 */ /* 0x000e2e0000002100 */
[----:B------:R-:W0:Y:S01]  /*0020*/  S2UR UR4, SR_CTAID.X ;  /* 0x00000000000479c3 */ /* 0x000e220000002500 */
[----:B------:R-:W1:Y:S07]  /*0030*/  LDCU UR5, c[0x0][0x398] ;  /* 0x00007300ff0577ac */ /* 0x000e6e0008000800 */
[----:B------:R-:W0:Y:S02]  /*0040*/  LDC R9, c[0x0][0x360] ;  /* 0x0000d800ff097b82 */ /* 0x000e240000000800 */
[----:B0-----:R-:W-:-:S05]  /*0050*/  IMAD R9, R9, UR4, R0 ;  /* 0x0000000409097c24 */ /* 0x001fca000f8e0200 */
[----:B-1----:R-:W-:-:S13]  /*0060*/  ISETP.GE.AND P0, PT, R9, UR5, PT ;  /* 0x0000000509007c0c */ /* 0x002fda000bf06270 */
[----:B------:R-:W-:Y:S05]  /*0070*/  @P0 EXIT ;  /* 0x000000000000094d */ /* 0x000fea0003800000 */
[----:B------:R-:W0:Y:S01]  /*0080*/  LDC.64 R2, c[0x0][0x380] ;  /* 0x0000e000ff027b82 */ /* 0x000e220000000a00 */
[----:B------:R-:W1:Y:S07]  /*0090*/  LDCU.64 UR4, c[0x0][0x358] ;  /* 0x00006b00ff0477ac */ /* 0x000e6e0008000a00 */
[----:B------:R-:W2:Y:S08]  /*00a0*/  LDC.64 R4, c[0x0][0x388] ;  /* 0x0000e200ff047b82 */ /* 0x000eb00000000a00 */
[----:B------:R-:W3:Y:S01]  /*00b0*/  LDC.64 R6, c[0x0][0x390] ;  /* 0x0000e400ff067b82 */ /* 0x000ee20000000a00 */
[----:B0-----:R-:W-:-:S06]  /*00c0*/  IMAD.WIDE R2, R9, 0x4, R2 ;  /* 0x0000000409027825 */ /* 0x001fcc00078e0202 */
[----:B-1----:R-:W4:Y:S01]  /*00d0*/  LDG.E R2, desc[UR4][R2.64] ;  /* 0x0000000402027981 */ /* 0x002f22000c1e1900 */
[----:B--2---:R-:W-:-:S06]  /*00e0*/  IMAD.WIDE R4, R9, 0x4, R4 ;  /* 0x0000000409047825 */ /* 0x004fcc00078e0204 */
[----:B------:R-:W4:Y:S01]  /*00f0*/  LDG.E R5, desc[UR4][R4.64] ;  /* 0x0000000404057981 */ /* 0x000f22000c1e1900 */
[----:B---3--:R-:W-:-:S04]  /*0100*/  IMAD.WIDE R6, R9, 0x4, R6 ;  /* 0x0000000409067825 */ /* 0x008fc800078e0206 */
[----:B----4-:R-:W-:-:S05]  /*0110*/  FMUL R9, R2, R5 ;  /* 0x0000000502097220 */ /* 0x010fca0000400000 */
[----:B------:R-:W-:Y:S01]  /*0120*/  STG.E desc[UR4][R6.64], R9 ;  /* 0x0000000906007986 */ /* 0x000fe2000c101904 */
[----:B------:R-:W-:Y:S05]  /*0130*/  EXIT ;  /* 0x000000000000794d */ /* 0x000fea0003800000 */
.L_x_0:
[----:B------:R-:W-:-:S00]  /*0140*/  BRA `(.L_x_0) ;  /* 0xfffffffc00fc7947 */ /* 0x000fc0000383ffff */
[----:B------:R-:W-:-:S00]  /*0150*/  NOP ;  /* 0x0000000000007918 */ /* 0x000fc00000000000 */
        /* <DEDUP_REMOVED lines=10> */
.L_x_1:


//--------------------- .nv.shared.reserved.0     --------------------------
	.section	.nv.shared.reserved.0,"aw",@nobits
	.weak		__nv_reservedSMEM_offset_0_alias
	.size		__nv_reservedSMEM_offset_0_alias, 0, 64
	.other		__nv_reservedSMEM_offset_0_alias,@"STO_CUDA_RESERVED_SHARED STV_DEFAULT"
__nv_reservedSMEM_offset_0_alias:
	.zero		0
	.zero		64


//--------------------- .nv.constant0._Z12vecAddkernelPfS_S_i --------------------------
	.section	.nv.constant0._Z12vecAddkernelPfS_S_i,"a",@progbits
	.sectionflags	@""
	.align	4
.nv.constant0._Z12vecAddkernelPfS_S_i:
	.zero		924


//--------------------- SYMBOLS --------------------------

	.type		.nv.reservedSmem.offset0,@object
	.size		.nv.reservedSmem.offset0,0x4
